	.headerflags	@"EF_CUDA_TEXMODE_UNIFIED EF_CUDA_64BIT_ADDRESS EF_CUDA_ACCELERATORS EF_CUDA_SM90 EF_CUDA_VIRTUAL_SM(EF_CUDA_SM90)"
	.elftype	@"ET_EXEC"


//--------------------- .nv.info                  --------------------------
	.section	.nv.info,"",@"SHT_CUDA_INFO"
	.align	4


	//----- nvinfo : EIATTR_REGCOUNT
	.align		4
        /*0000*/ 	.byte	0x04, 0x2f
        /*0002*/ 	.short	(.L_3 - .L_2)
	.align		4
.L_2:
        /*0004*/ 	.word	index@(triton_poi_fused__native_batch_norm_legit_no_training__prelu_kernel_add_18)
        /*0008*/ 	.word	0x00000016


	//----- nvinfo : EIATTR_MIN_STACK_SIZE
	.align		4
.L_3:
        /*000c*/ 	.byte	0x04, 0x12
        /*000e*/ 	.short	(.L_5 - .L_4)
	.align		4
.L_4:
        /*0010*/ 	.word	index@(triton_poi_fused__native_batch_norm_legit_no_training__prelu_kernel_add_18)
        /*0014*/ 	.word	0x00000000


	//----- nvinfo : EIATTR_FRAME_SIZE
	.align		4
.L_5:
        /*0018*/ 	.byte	0x04, 0x11
        /*001a*/ 	.short	(.L_7 - .L_6)
	.align		4
.L_6:
        /*001c*/ 	.word	index@(triton_poi_fused__native_batch_norm_legit_no_training__prelu_kernel_add_18)
        /*0020*/ 	.word	0x00000000


	//----- nvinfo : EIATTR_MIN_STACK_SIZE
	.align		4
.L_7:
        /*0024*/ 	.byte	0x04, 0x12
        /*0026*/ 	.short	(.L_9 - .L_8)
	.align		4
.L_8:
        /*0028*/ 	.word	index@(triton_poi_fused__native_batch_norm_legit_no_training__prelu_kernel_add_18)
        /*002c*/ 	.word	0x00000000
.L_9:


//--------------------- .nv.info.triton_poi_fused__native_batch_norm_legit_no_training__prelu_kernel_add_18 --------------------------
	.section	.nv.info.triton_poi_fused__native_batch_norm_legit_no_training__prelu_kernel_add_18,"",@"SHT_CUDA_INFO"
	.sectionflags	@""
	.align	4


	//----- nvinfo : EIATTR_CUDA_API_VERSION
	.align		4
        /*0000*/ 	.byte	0x04, 0x37
        /*0002*/ 	.short	(.L_11 - .L_10)
.L_10:
        /*0004*/ 	.word	0x0000007c


	//----- nvinfo : EIATTR_KPARAM_INFO
	.align		4
.L_11:
        /*0008*/ 	.byte	0x04, 0x17
        /*000a*/ 	.short	(.L_13 - .L_12)
.L_12:
        /*000c*/ 	.word	0x00000000
        /*0010*/ 	.short	0x0009
        /*0012*/ 	.short	0x0048
        /*0014*/ 	.byte	0x00, 0xf0, 0x11, 0x00


	//----- nvinfo : EIATTR_KPARAM_INFO
	.align		4
.L_13:
        /*0018*/ 	.byte	0x04, 0x17
        /*001a*/ 	.short	(.L_15 - .L_14)
.L_14:
        /*001c*/ 	.word	0x00000000
        /*0020*/ 	.short	0x0008
        /*0022*/ 	.short	0x0040
        /*0024*/ 	.byte	0x00, 0xf4, 0x21, 0x00


	//----- nvinfo : EIATTR_KPARAM_INFO
	.align		4
.L_15:
        /*0028*/ 	.byte	0x04, 0x17
        /*002a*/ 	.short	(.L_17 - .L_16)
.L_16:
        /*002c*/ 	.word	0x00000000
        /*0030*/ 	.short	0x0007
        /*0032*/ 	.short	0x0038
        /*0034*/ 	.byte	0x00, 0xf4, 0x21, 0x00


	//----- nvinfo : EIATTR_KPARAM_INFO
	.align		4
.L_17:
        /*0038*/ 	.byte	0x04, 0x17
        /*003a*/ 	.short	(.L_19 - .L_18)
.L_18:
        /*003c*/ 	.word	0x00000000
        /*0040*/ 	.short	0x0006
        /*0042*/ 	.short	0x0030
        /*0044*/ 	.byte	0x00, 0xf4, 0x21, 0x00


	//----- nvinfo : EIATTR_KPARAM_INFO
	.align		4
.L_19:
        /*0048*/ 	.byte	0x04, 0x17
        /*004a*/ 	.short	(.L_21 - .L_20)
.L_20:
        /*004c*/ 	.word	0x00000000
        /*0050*/ 	.short	0x0005
        /*0052*/ 	.short	0x0028
        /*0054*/ 	.byte	0x00, 0xf4, 0x21, 0x00


	//----- nvinfo : EIATTR_KPARAM_INFO
	.align		4
.L_21:
        /*0058*/ 	.byte	0x04, 0x17
        /*005a*/ 	.short	(.L_23 - .L_22)
.L_22:
        /*005c*/ 	.word	0x00000000
        /*0060*/ 	.short	0x0004
        /*0062*/ 	.short	0x0020
        /*0064*/ 	.byte	0x00, 0xf4, 0x21, 0x00


	//----- nvinfo : EIATTR_KPARAM_INFO
	.align		4
.L_23:
        /*0068*/ 	.byte	0x04, 0x17
        /*006a*/ 	.short	(.L_25 - .L_24)
.L_24:
        /*006c*/ 	.word	0x00000000
        /*0070*/ 	.short	0x0003
        /*0072*/ 	.short	0x0018
        /*0074*/ 	.byte	0x00, 0xf4, 0x21, 0x00


	//----- nvinfo : EIATTR_KPARAM_INFO
	.align		4
.L_25:
        /*0078*/ 	.byte	0x04, 0x17
        /*007a*/ 	.short	(.L_27 - .L_26)
.L_26:
        /*007c*/ 	.word	0x00000000
        /*0080*/ 	.short	0x0002
        /*0082*/ 	.short	0x0010
        /*0084*/ 	.byte	0x00, 0xf4, 0x21, 0x00


	//----- nvinfo : EIATTR_KPARAM_INFO
	.align		4
.L_27:
        /*0088*/ 	.byte	0x04, 0x17
        /*008a*/ 	.short	(.L_29 - .L_28)
.L_28:
        /*008c*/ 	.word	0x00000000
        /*0090*/ 	.short	0x0001
        /*0092*/ 	.short	0x0008
        /*0094*/ 	.byte	0x00, 0xf4, 0x21, 0x00


	//----- nvinfo : EIATTR_KPARAM_INFO
	.align		4
.L_29:
        /*0098*/ 	.byte	0x04, 0x17
        /*009a*/ 	.short	(.L_31 - .L_30)
.L_30:
        /*009c*/ 	.word	0x00000000
        /*00a0*/ 	.short	0x0000
        /*00a2*/ 	.short	0x0000
        /*00a4*/ 	.byte	0x00, 0xf4, 0x21, 0x00


	//----- nvinfo : EIATTR_SPARSE_MMA_MASK
	.align		4
.L_31:
        /*00a8*/ 	.byte	0x03, 0x50
        /*00aa*/ 	.short	0x0000


	//----- nvinfo : EIATTR_MAXREG_COUNT
	.align		4
        /*00ac*/ 	.byte	0x03, 0x1b
        /*00ae*/ 	.short	0x00ff


	//----- nvinfo : EIATTR_EXIT_INSTR_OFFSETS
	.align		4
        /*00b0*/ 	.byte	0x04, 0x1c
        /*00b2*/ 	.short	(.L_33 - .L_32)


	//   ....[0]....
.L_32:
        /*00b4*/ 	.word	0x000003a0


	//----- nvinfo : EIATTR_REQNTID
	.align		4
.L_33:
        /*00b8*/ 	.byte	0x04, 0x10
        /*00ba*/ 	.short	(.L_35 - .L_34)
.L_34:
        /*00bc*/ 	.word	0x00000080
        /*00c0*/ 	.word	0x00000001
        /*00c4*/ 	.word	0x00000001


	//----- nvinfo : EIATTR_CBANK_PARAM_SIZE
	.align		4
.L_35:
        /*00c8*/ 	.byte	0x03, 0x19
        /*00ca*/ 	.short	0x004c


	//----- nvinfo : EIATTR_PARAM_CBANK
	.align		4
        /*00cc*/ 	.byte	0x04, 0x0a
        /*00ce*/ 	.short	(.L_37 - .L_36)
	.align		4
.L_36:
        /*00d0*/ 	.word	index@(.nv.constant0.triton_poi_fused__native_batch_norm_legit_no_training__prelu_kernel_add_18)
        /*00d4*/ 	.short	0x0210
        /*00d6*/ 	.short	0x004c


	//----- nvinfo : EIATTR_SW_WAR
	.align		4
.L_37:
        /*00d8*/ 	.byte	0x04, 0x36
        /*00da*/ 	.short	(.L_39 - .L_38)
.L_38:
        /*00dc*/ 	.word	0x00000008
.L_39:


//--------------------- .nv.callgraph             --------------------------
	.section	.nv.callgraph,"",@"SHT_CUDA_CALLGRAPH"
	.align	4
	.sectionentsize	8
	.align		4
        /*0000*/ 	.word	0x00000000
	.align		4
        /*0004*/ 	.word	0xffffffff
	.align		4
        /*0008*/ 	.word	0x00000000
	.align		4
        /*000c*/ 	.word	0xfffffffe
	.align		4
        /*0010*/ 	.word	0x00000000
	.align		4
        /*0014*/ 	.word	0xfffffffd
	.align		4
        /*0018*/ 	.word	0x00000000
	.align		4
        /*001c*/ 	.word	0xfffffffc


//--------------------- .nv.constant4             --------------------------
	.section	.nv.constant4,"a",@progbits
	.align	8
	.align		8
.nv.constant4:
        /*0000*/ 	.dword	_$_str
	.align		8
        /*0008*/ 	.dword	_$_str_$_2


//--------------------- .text.triton_poi_fused__native_batch_norm_legit_no_training__prelu_kernel_add_18 --------------------------
	.section	.text.triton_poi_fused__native_batch_norm_legit_no_training__prelu_kernel_add_18,"ax",@progbits
	.align	128
        .global         triton_poi_fused__native_batch_norm_legit_no_training__prelu_kernel_add_18
        .type           triton_poi_fused__native_batch_norm_legit_no_training__prelu_kernel_add_18,@function
        .size           triton_poi_fused__native_batch_norm_legit_no_training__prelu_kernel_add_18,(.L_x_1 - triton_poi_fused__native_batch_norm_legit_no_training__prelu_kernel_add_18)
        .other          triton_poi_fused__native_batch_norm_legit_no_training__prelu_kernel_add_18,@"STO_CUDA_ENTRY STV_DEFAULT"
triton_poi_fused__native_batch_norm_legit_no_training__prelu_kernel_add_18:
.text.triton_poi_fused__native_batch_norm_legit_no_training__prelu_kernel_add_18:
[----:B------:R-:W-:Y:S01]  /*0000*/  LDC R1, c[0x0][0x28] ;  /* 0x00000a00ff017b82 */ /* 0x000fe20000000800 */
[----:B------:R-:W1:Y:S07]  /*0010*/  S2R R0, SR_TID.X ;  /* 0x0000000000007919 */ /* 0x000e6e0000002100 */
[----:B------:R-:W2:Y:S01]  /*0020*/  LDC.64 R10, c[0x0][0x220] ;  /* 0x00008800ff0a7b82 */ /* 0x000ea20000000a00 */
[----:B------:R-:W-:Y:S01]  /*0030*/  ULDC.64 UR4, c[0x0][0x208] ;  /* 0x0000820000047ab9 */ /* 0x000fe20000000a00 */
[----:B------:R-:W3:Y:S06]  /*0040*/  S2R R3, SR_CTAID.X ;  /* 0x0000000000037919 */ /* 0x000eec0000002500 */
[----:B------:R-:W4:Y:S08]  /*0050*/  LDC.64 R12, c[0x0][0x210] ;  /* 0x00008400ff0c7b82 */ /* 0x000f300000000a00 */
[----:B------:R-:W5:Y:S08]  /*0060*/  LDC.64 R14, c[0x0][0x218] ;  /* 0x00008600ff0e7b82 */ /* 0x000f700000000a00 */
[----:B------:R-:W5:Y:S01]  /*0070*/  LDC.64 R16, c[0x0][0x228] ;  /* 0x00008a00ff107b82 */ /* 0x000f620000000a00 */
[----:B-1----:R-:W-:-:S07]  /*0080*/  LOP3.LUT R0, R0, 0x7f, RZ, 0xc0, !PT ;  /* 0x0000007f00007812 */ /* 0x002fce00078ec0ff */
[----:B------:R-:W1:Y:S01]  /*0090*/  LDC.64 R18, c[0x0][0x230] ;  /* 0x00008c00ff127b82 */ /* 0x000e620000000a00 */
[----:B---3--:R-:W-:Y:S02]  /*00a0*/  SHF.R.S32.HI R2, RZ, 0x18, R3 ;  /* 0x00000018ff027819 */ /* 0x008fe40000011403 */
[----:B------:R-:W-:Y:S02]  /*00b0*/  LEA R0, R3, R0, 0x7 ;  /* 0x0000000003007211 */ /* 0x000fe400078e38ff */
[----:B------:R-:W-:-:S03]  /*00c0*/  SGXT R3, R2, 0x1 ;  /* 0x000000010203781a */ /* 0x000fc60000000200 */
[----:B------:R-:W3:Y:S01]  /*00d0*/  LDC.64 R6, c[0x0][0x238] ;  /* 0x00008e00ff067b82 */ /* 0x000ee20000000a00 */
[----:B------:R-:W-:-:S04]  /*00e0*/  LEA.HI R3, R3, R0, RZ, 0x6 ;  /* 0x0000000003037211 */ /* 0x000fc800078f30ff */
[----:B------:R-:W-:-:S04]  /*00f0*/  SHF.R.S32.HI R3, RZ, 0x6, R3 ;  /* 0x00000006ff037819 */ /* 0x000fc80000011403 */
[----:B------:R-:W-:-:S04]  /*0100*/  LEA.HI R2, R3, R3, RZ, 0x7 ;  /* 0x0000000303027211 */ /* 0x000fc800078f38ff */
[----:B------:R-:W-:-:S04]  /*0110*/  LOP3.LUT R2, R2, 0xffffff80, RZ, 0xc0, !PT ;  /* 0xffffff8002027812 */ /* 0x000fc800078ec0ff */
[----:B------:R-:W-:Y:S02]  /*0120*/  IADD3 R5, R3, -R2, RZ ;  /* 0x8000000203057210 */ /* 0x000fe40007ffe0ff */
[----:B------:R-:W3:Y:S03]  /*0130*/  LDC.64 R2, c[0x0][0x240] ;  /* 0x00009000ff027b82 */ /* 0x000ee60000000a00 */
[----:B--2---:R-:W-:-:S05]  /*0140*/  IMAD.WIDE R10, R5, 0x4, R10 ;  /* 0x00000004050a7825 */ /* 0x004fca00078e020a */
[----:B------:R2:W3:Y:S01]  /*0150*/  LDG.E.EL R4, desc[UR4][R10.64] ;  /* 0x000000040a047981 */ /* 0x0004e2000c2e1900 */
[----:B----4-:R-:W-:-:S04]  /*0160*/  IMAD.WIDE R12, R0, 0x4, R12 ;  /* 0x00000004000c7825 */ /* 0x010fc800078e020c */
[C---:B-----5:R-:W-:Y:S01]  /*0170*/  IMAD.WIDE R14, R5.reuse, 0x4, R14 ;  /* 0x00000004050e7825 */ /* 0x060fe200078e020e */
[----:B------:R-:W4:Y:S04]  /*0180*/  LDG.E R8, desc[UR4][R12.64] ;  /* 0x000000040c087981 */ /* 0x000f28000c1e1900 */
[----:B------:R-:W4:Y:S01]  /*0190*/  LDG.E.EL R9, desc[UR4][R14.64] ;  /* 0x000000040e097981 */ /* 0x000f22000c2e1900 */
[----:B0-2---:R-:W-:-:S04]  /*01a0*/  IMAD.WIDE R10, R5, 0x4, R16 ;  /* 0x00000004050a7825 */ /* 0x005fc800078e0210 */
[C---:B-1----:R-:W-:Y:S02]  /*01b0*/  IMAD.WIDE R16, R5.reuse, 0x4, R18 ;  /* 0x0000000405107825 */ /* 0x042fe400078e0212 */
[----:B------:R0:W2:Y:S02]  /*01c0*/  LDG.E.EL R10, desc[UR4][R10.64] ;  /* 0x000000040a0a7981 */ /* 0x0000a4000c2e1900 */
[C---:B---3--:R-:W-:Y:S02]  /*01d0*/  IMAD.WIDE R6, R0.reuse, 0x4, R6 ;  /* 0x0000000400067825 */ /* 0x048fe400078e0206 */
[----:B------:R-:W2:Y:S02]  /*01e0*/  LDG.E.EL R17, desc[UR4][R16.64] ;  /* 0x0000000410117981 */ /* 0x000ea4000c2e1900 */
[----:B------:R-:W-:Y:S02]  /*01f0*/  IMAD.WIDE R2, R5, 0x4, R2 ;  /* 0x0000000405027825 */ /* 0x000fe400078e0202 */
[----:B------:R-:W3:Y:S04]  /*0200*/  LDG.E R6, desc[UR4][R6.64] ;  /* 0x0000000406067981 */ /* 0x000ee8000c1e1900 */
[----:B------:R1:W5:Y:S01]  /*0210*/  LDG.E.EL R18, desc[UR4][R2.64] ;  /* 0x0000000402127981 */ /* 0x000362000c2e1900 */
[----:B0-----:R-:W-:Y:S01]  /*0220*/  HFMA2.MMA R11, -RZ, RZ, 1.625, 0 ;  /* 0x3e800000ff0b7435 */ /* 0x001fe200000001ff */
[----:B-1----:R-:W0:Y:S02]  /*0230*/  LDC.64 R2, c[0x0][0x250] ;  /* 0x00009400ff027b82 */ /* 0x002e240000000a00 */
[----:B0-----:R-:W-:-:S04]  /*0240*/  IMAD.WIDE R2, R0, 0x4, R2 ;  /* 0x0000000400027825 */ /* 0x001fc800078e0202 */
[----:B------:R-:W-:Y:S02]  /*0250*/  FADD R19, R4, 9.9999997473787516356e-06 ;  /* 0x3727c5ac04137421 */ /* 0x000fe40000000000 */
[----:B------:R-:W0:Y:S02]  /*0260*/  LDC.64 R4, c[0x0][0x248] ;  /* 0x00009200ff047b82 */ /* 0x000e240000000a00 */
[----:B------:R-:W1:Y:S01]  /*0270*/  MUFU.SQRT R12, R19 ;  /* 0x00000013000c7308 */ /* 0x000e620000002000 */
[----:B----4-:R-:W-:Y:S01]  /*0280*/  FADD R8, R8, -R9 ;  /* 0x8000000908087221 */ /* 0x010fe20000000000 */
[C---:B-1----:R-:W-:Y:S02]  /*0290*/  FSETP.GT.AND P0, PT, R12.reuse, 8.50705917302346158658e+37, PT ;  /* 0x7e8000000c00780b */ /* 0x042fe40003f04000 */
[----:B------:R-:W-:Y:S02]  /*02a0*/  FSETP.GEU.AND P1, PT, R12, 1.175494350822287508e-38, PT ;  /* 0x008000000c00780b */ /* 0x000fe40003f2e000 */
[----:B------:R-:W-:Y:S01]  /*02b0*/  FSEL R11, R11, 1, P0 ;  /* 0x3f8000000b0b7808 */ /* 0x000fe20000000000 */
[----:B0-----:R-:W-:-:S08]  /*02c0*/  IMAD.WIDE R4, R0, 0x4, R4 ;  /* 0x0000000400047825 */ /* 0x001fd000078e0204 */
[----:B------:R-:W-:Y:S02]  /*02d0*/  @P0 FMUL R12, R12, 0.25 ;  /* 0x3e8000000c0c0820 */ /* 0x000fe40000400000 */
[----:B------:R-:W-:Y:S02]  /*02e0*/  @!P1 FMUL R11, R11, 16777216 ;  /* 0x4b8000000b0b9820 */ /* 0x000fe40000400000 */
[----:B------:R-:W-:-:S06]  /*02f0*/  @!P1 FMUL R12, R12, 16777216 ;  /* 0x4b8000000c0c9820 */ /* 0x000fcc0000400000 */
[----:B------:R-:W0:Y:S02]  /*0300*/  MUFU.RCP R12, R12 ;  /* 0x0000000c000c7308 */ /* 0x000e240000001000 */
[----:B0-----:R-:W-:-:S04]  /*0310*/  FMUL R11, R12, R11 ;  /* 0x0000000b0c0b7220 */ /* 0x001fc80000400000 */
[----:B------:R-:W-:-:S04]  /*0320*/  FMUL R8, R8, R11 ;  /* 0x0000000b08087220 */ /* 0x000fc80000400000 */
[----:B--2---:R-:W-:-:S04]  /*0330*/  FFMA R17, R10, R8, R17 ;  /* 0x000000080a117223 */ /* 0x004fc80000000011 */
[----:B---3--:R-:W-:Y:S01]  /*0340*/  FADD R7, R6, R17 ;  /* 0x0000001106077221 */ /* 0x008fe20000000000 */
[----:B------:R-:W-:-:S03]  /*0350*/  FSETP.GT.AND P0, PT, R17, -R6, PT ;  /* 0x800000061100720b */ /* 0x000fc60003f04000 */
[----:B-----5:R-:W-:Y:S01]  /*0360*/  FMUL R18, R18, R7 ;  /* 0x0000000712127220 */ /* 0x020fe20000400000 */
[----:B------:R-:W-:Y:S04]  /*0370*/  STG.E desc[UR4][R4.64], R7 ;  /* 0x0000000704007986 */ /* 0x000fe8000c101904 */
[----:B------:R-:W-:-:S05]  /*0380*/  FSEL R9, R7, R18, P0 ;  /* 0x0000001207097208 */ /* 0x000fca0000000000 */
[----:B------:R-:W-:Y:S01]  /*0390*/  STG.E desc[UR4][R2.64], R9 ;  /* 0x0000000902007986 */ /* 0x000fe2000c101904 */
[----:B------:R-:W-:Y:S05]  /*03a0*/  EXIT ;  /* 0x000000000000794d */ /* 0x000fea0003800000 */
.L_x_0:
[----:B------:R-:W-:-:S00]  /*03b0*/  BRA `(.L_x_0) ;  /* 0xfffffffc00fc7947 */ /* 0x000fc0000383ffff */
[----:B------:R-:W-:-:S00]  /*03c0*/  NOP ;  /* 0x0000000000007918 */ /* 0x000fc00000000000 */
        /* <DEDUP_REMOVED lines=11> */
.L_x_1:


//--------------------- .nv.global.init           --------------------------
	.section	.nv.global.init,"aw",@progbits
.nv.global.init:
	.type		_$_str,@object
	.size		_$_str,(_$_str_$_2 - _$_str)
_$_str:
        /*0000*/ 	.byte	0x5f, 0x5f, 0x43, 0x55, 0x44, 0x41, 0x5f, 0x46, 0x54, 0x5a, 0x00
	.type		_$_str_$_2,@object
	.size		_$_str_$_2,(.L_1 - _$_str_$_2)
_$_str_$_2:
        /*000b*/ 	.byte	0x5f, 0x5f, 0x43, 0x55, 0x44, 0x41, 0x5f, 0x50, 0x52, 0x45, 0x43, 0x5f, 0x53, 0x51, 0x52, 0x54
        /*001b*/ 	.byte	0x00
.L_1:


//--------------------- .nv.constant0.triton_poi_fused__native_batch_norm_legit_no_training__prelu_kernel_add_18 --------------------------
	.section	.nv.constant0.triton_poi_fused__native_batch_norm_legit_no_training__prelu_kernel_add_18,"a",@progbits
	.sectionflags	@""
	.align	4
.nv.constant0.triton_poi_fused__native_batch_norm_legit_no_training__prelu_kernel_add_18:
	.zero		604
